	.headerflags	@"EF_CUDA_TEXMODE_UNIFIED EF_CUDA_64BIT_ADDRESS EF_CUDA_ACCELERATORS EF_CUDA_SM90 EF_CUDA_VIRTUAL_SM(EF_CUDA_SM90)"
	.elftype	@"ET_EXEC"


//--------------------- .nv.info                  --------------------------
	.section	.nv.info,"",@"SHT_CUDA_INFO"
	.align	4


	//----- nvinfo : EIATTR_REGCOUNT
	.align		4
        /*0000*/ 	.byte	0x04, 0x2f
        /*0002*/ 	.short	(.L_3 - .L_2)
	.align		4
.L_2:
        /*0004*/ 	.word	index@(triton_poi_fused__native_batch_norm_legit_no_training_mean_relu_12)
        /*0008*/ 	.word	0x0000001c


	//----- nvinfo : EIATTR_MIN_STACK_SIZE
	.align		4
.L_3:
        /*000c*/ 	.byte	0x04, 0x12
        /*000e*/ 	.short	(.L_5 - .L_4)
	.align		4
.L_4:
        /*0010*/ 	.word	index@(triton_poi_fused__native_batch_norm_legit_no_training_mean_relu_12)
        /*0014*/ 	.word	0x00000000


	//----- nvinfo : EIATTR_FRAME_SIZE
	.align		4
.L_5:
        /*0018*/ 	.byte	0x04, 0x11
        /*001a*/ 	.short	(.L_7 - .L_6)
	.align		4
.L_6:
        /*001c*/ 	.word	index@(triton_poi_fused__native_batch_norm_legit_no_training_mean_relu_12)
        /*0020*/ 	.word	0x00000000


	//----- nvinfo : EIATTR_MIN_STACK_SIZE
	.align		4
.L_7:
        /*0024*/ 	.byte	0x04, 0x12
        /*0026*/ 	.short	(.L_9 - .L_8)
	.align		4
.L_8:
        /*0028*/ 	.word	index@(triton_poi_fused__native_batch_norm_legit_no_training_mean_relu_12)
        /*002c*/ 	.word	0x00000000
.L_9:


//--------------------- .nv.info.triton_poi_fused__native_batch_norm_legit_no_training_mean_relu_12 --------------------------
	.section	.nv.info.triton_poi_fused__native_batch_norm_legit_no_training_mean_relu_12,"",@"SHT_CUDA_INFO"
	.sectionflags	@""
	.align	4


	//----- nvinfo : EIATTR_CUDA_API_VERSION
	.align		4
        /*0000*/ 	.byte	0x04, 0x37
        /*0002*/ 	.short	(.L_11 - .L_10)
.L_10:
        /*0004*/ 	.word	0x0000007c


	//----- nvinfo : EIATTR_KPARAM_INFO
	.align		4
.L_11:
        /*0008*/ 	.byte	0x04, 0x17
        /*000a*/ 	.short	(.L_13 - .L_12)
.L_12:
        /*000c*/ 	.word	0x00000000
        /*0010*/ 	.short	0x0006
        /*0012*/ 	.short	0x0030
        /*0014*/ 	.byte	0x00, 0xf0, 0x11, 0x00


	//----- nvinfo : EIATTR_KPARAM_INFO
	.align		4
.L_13:
        /*0018*/ 	.byte	0x04, 0x17
        /*001a*/ 	.short	(.L_15 - .L_14)
.L_14:
        /*001c*/ 	.word	0x00000000
        /*0020*/ 	.short	0x0005
        /*0022*/ 	.short	0x0028
        /*0024*/ 	.byte	0x00, 0xf4, 0x21, 0x00


	//----- nvinfo : EIATTR_KPARAM_INFO
	.align		4
.L_15:
        /*0028*/ 	.byte	0x04, 0x17
        /*002a*/ 	.short	(.L_17 - .L_16)
.L_16:
        /*002c*/ 	.word	0x00000000
        /*0030*/ 	.short	0x0004
        /*0032*/ 	.short	0x0020
        /*0034*/ 	.byte	0x00, 0xf4, 0x21, 0x00


	//----- nvinfo : EIATTR_KPARAM_INFO
	.align		4
.L_17:
        /*0038*/ 	.byte	0x04, 0x17
        /*003a*/ 	.short	(.L_19 - .L_18)
.L_18:
        /*003c*/ 	.word	0x00000000
        /*0040*/ 	.short	0x0003
        /*0042*/ 	.short	0x0018
        /*0044*/ 	.byte	0x00, 0xf4, 0x21, 0x00


	//----- nvinfo : EIATTR_KPARAM_INFO
	.align		4
.L_19:
        /*0048*/ 	.byte	0x04, 0x17
        /*004a*/ 	.short	(.L_21 - .L_20)
.L_20:
        /*004c*/ 	.word	0x00000000
        /*0050*/ 	.short	0x0002
        /*0052*/ 	.short	0x0010
        /*0054*/ 	.byte	0x00, 0xf4, 0x21, 0x00


	//----- nvinfo : EIATTR_KPARAM_INFO
	.align		4
.L_21:
        /*0058*/ 	.byte	0x04, 0x17
        /*005a*/ 	.short	(.L_23 - .L_22)
.L_22:
        /*005c*/ 	.word	0x00000000
        /*0060*/ 	.short	0x0001
        /*0062*/ 	.short	0x0008
        /*0064*/ 	.byte	0x00, 0xf4, 0x21, 0x00


	//----- nvinfo : EIATTR_KPARAM_INFO
	.align		4
.L_23:
        /*0068*/ 	.byte	0x04, 0x17
        /*006a*/ 	.short	(.L_25 - .L_24)
.L_24:
        /*006c*/ 	.word	0x00000000
        /*0070*/ 	.short	0x0000
        /*0072*/ 	.short	0x0000
        /*0074*/ 	.byte	0x00, 0xf4, 0x21, 0x00


	//----- nvinfo : EIATTR_SPARSE_MMA_MASK
	.align		4
.L_25:
        /*0078*/ 	.byte	0x03, 0x50
        /*007a*/ 	.short	0x0000


	//----- nvinfo : EIATTR_MAXREG_COUNT
	.align		4
        /*007c*/ 	.byte	0x03, 0x1b
        /*007e*/ 	.short	0x00ff


	//----- nvinfo : EIATTR_EXIT_INSTR_OFFSETS
	.align		4
        /*0080*/ 	.byte	0x04, 0x1c
        /*0082*/ 	.short	(.L_27 - .L_26)


	//   ....[0]....
.L_26:
        /*0084*/ 	.word	0x000006e0


	//----- nvinfo : EIATTR_REQNTID
	.align		4
.L_27:
        /*0088*/ 	.byte	0x04, 0x10
        /*008a*/ 	.short	(.L_29 - .L_28)
.L_28:
        /*008c*/ 	.word	0x00000080
        /*0090*/ 	.word	0x00000001
        /*0094*/ 	.word	0x00000001


	//----- nvinfo : EIATTR_CBANK_PARAM_SIZE
	.align		4
.L_29:
        /*0098*/ 	.byte	0x03, 0x19
        /*009a*/ 	.short	0x0034


	//----- nvinfo : EIATTR_PARAM_CBANK
	.align		4
        /*009c*/ 	.byte	0x04, 0x0a
        /*009e*/ 	.short	(.L_31 - .L_30)
	.align		4
.L_30:
        /*00a0*/ 	.word	index@(.nv.constant0.triton_poi_fused__native_batch_norm_legit_no_training_mean_relu_12)
        /*00a4*/ 	.short	0x0210
        /*00a6*/ 	.short	0x0034


	//----- nvinfo : EIATTR_SW_WAR
	.align		4
.L_31:
        /*00a8*/ 	.byte	0x04, 0x36
        /*00aa*/ 	.short	(.L_33 - .L_32)
.L_32:
        /*00ac*/ 	.word	0x00000008
.L_33:


//--------------------- .nv.callgraph             --------------------------
	.section	.nv.callgraph,"",@"SHT_CUDA_CALLGRAPH"
	.align	4
	.sectionentsize	8
	.align		4
        /*0000*/ 	.word	0x00000000
	.align		4
        /*0004*/ 	.word	0xffffffff
	.align		4
        /*0008*/ 	.word	0x00000000
	.align		4
        /*000c*/ 	.word	0xfffffffe
	.align		4
        /*0010*/ 	.word	0x00000000
	.align		4
        /*0014*/ 	.word	0xfffffffd
	.align		4
        /*0018*/ 	.word	0x00000000
	.align		4
        /*001c*/ 	.word	0xfffffffc


//--------------------- .nv.constant4             --------------------------
	.section	.nv.constant4,"a",@progbits
	.align	8
	.align		8
.nv.constant4:
        /*0000*/ 	.dword	_$_str
	.align		8
        /*0008*/ 	.dword	_$_str_$_2


//--------------------- .text.triton_poi_fused__native_batch_norm_legit_no_training_mean_relu_12 --------------------------
	.section	.text.triton_poi_fused__native_batch_norm_legit_no_training_mean_relu_12,"ax",@progbits
	.align	128
        .global         triton_poi_fused__native_batch_norm_legit_no_training_mean_relu_12
        .type           triton_poi_fused__native_batch_norm_legit_no_training_mean_relu_12,@function
        .size           triton_poi_fused__native_batch_norm_legit_no_training_mean_relu_12,(.L_x_1 - triton_poi_fused__native_batch_norm_legit_no_training_mean_relu_12)
        .other          triton_poi_fused__native_batch_norm_legit_no_training_mean_relu_12,@"STO_CUDA_ENTRY STV_DEFAULT"
triton_poi_fused__native_batch_norm_legit_no_training_mean_relu_12:
.text.triton_poi_fused__native_batch_norm_legit_no_training_mean_relu_12:
[----:B------:R-:W-:Y:S01]  /*0000*/  LDC R1, c[0x0][0x28] ;  /* 0x00000a00ff017b82 */ /* 0x000fe20000000800 */
[----:B------:R-:W1:Y:S07]  /*0010*/  S2R R0, SR_TID.X ;  /* 0x0000000000007919 */ /* 0x000e6e0000002100 */
[----:B------:R-:W2:Y:S01]  /*0020*/  LDC.64 R4, c[0x0][0x220] ;  /* 0x00008800ff047b82 */ /* 0x000ea20000000a00 */
[----:B------:R-:W-:Y:S01]  /*0030*/  ULDC.64 UR4, c[0x0][0x208] ;  /* 0x0000820000047ab9 */ /* 0x000fe20000000a00 */
[----:B------:R-:W3:Y:S06]  /*0040*/  S2R R3, SR_CTAID.X ;  /* 0x0000000000037919 */ /* 0x000eec0000002500 */
[----:B------:R-:W4:Y:S08]  /*0050*/  LDC.64 R8, c[0x0][0x210] ;  /* 0x00008400ff087b82 */ /* 0x000f300000000a00 */
[----:B------:R-:W5:Y:S08]  /*0060*/  LDC.64 R20, c[0x0][0x218] ;  /* 0x00008600ff147b82 */ /* 0x000f700000000a00 */
[----:B------:R-:W4:Y:S01]  /*0070*/  LDC.64 R6, c[0x0][0x230] ;  /* 0x00008c00ff067b82 */ /* 0x000f220000000a00 */
[----:B-1----:R-:W-:-:S04]  /*0080*/  SHF.L.U32 R0, R0, 0x1, RZ ;  /* 0x0000000100007819 */ /* 0x002fc800000006ff */
[----:B------:R-:W-:-:S04]  /*0090*/  LOP3.LUT R0, R0, 0xfe, RZ, 0xc0, !PT ;  /* 0x000000fe00007812 */ /* 0x000fc800078ec0ff */
[----:B---3--:R-:W-:-:S04]  /*00a0*/  LEA R0, R3, R0, 0x8 ;  /* 0x0000000003007211 */ /* 0x008fc800078e40ff */
[----:B------:R-:W-:-:S04]  /*00b0*/  SHF.R.S32.HI R3, RZ, 0x1f, R0 ;  /* 0x0000001fff037819 */ /* 0x000fc80000011400 */
[----:B------:R-:W-:-:S04]  /*00c0*/  LEA.HI R3, R3, R0, RZ, 0xa ;  /* 0x0000000003037211 */ /* 0x000fc800078f50ff */
[----:B------:R-:W-:-:S04]  /*00d0*/  LOP3.LUT R15, R3, 0xfffffc00, RZ, 0xc0, !PT ;  /* 0xfffffc00030f7812 */ /* 0x000fc800078ec0ff */
[----:B------:R-:W-:-:S05]  /*00e0*/  IADD3 R15, R0, -R15, RZ ;  /* 0x8000000f000f7210 */ /* 0x000fca0007ffe0ff */
[----:B--2---:R-:W-:-:S06]  /*00f0*/  IMAD.WIDE R4, R15, 0x4, R4 ;  /* 0x000000040f047825 */ /* 0x004fcc00078e0204 */
[----:B------:R-:W2:Y:S01]  /*0100*/  LDG.E.EL.64 R4, desc[UR4][R4.64] ;  /* 0x0000000404047981 */ /* 0x000ea2000c2e1b00 */
[----:B------:R-:W-:Y:S01]  /*0110*/  SHF.L.U32 R3, R3, 0x2, RZ ;  /* 0x0000000203037819 */ /* 0x000fe200000006ff */
[----:B-----5:R-:W-:-:S03]  /*0120*/  IMAD.WIDE R20, R15, 0x4, R20 ;  /* 0x000000040f147825 */ /* 0x020fc600078e0214 */
[----:B------:R-:W-:Y:S02]  /*0130*/  LOP3.LUT R10, R3, 0xfffff000, RZ, 0xc0, !PT ;  /* 0xfffff000030a7812 */ /* 0x000fe400078ec0ff */
[----:B------:R-:W1:Y:S02]  /*0140*/  LDC.64 R2, c[0x0][0x228] ;  /* 0x00008a00ff027b82 */ /* 0x000e640000000a00 */
[----:B------:R-:W-:-:S04]  /*0150*/  IADD3 R11, R15, R10, RZ ;  /* 0x0000000a0f0b7210 */ /* 0x000fc80007ffe0ff */
[----:B------:R-:W-:Y:S02]  /*0160*/  IADD3 R13, R11, 0x400, RZ ;  /* 0x000004000b0d7810 */ /* 0x000fe40007ffe0ff */
[----:B------:R-:W-:Y:S02]  /*0170*/  IADD3 R19, R11, 0x800, RZ ;  /* 0x000008000b137810 */ /* 0x000fe40007ffe0ff */
[----:B------:R-:W-:Y:S01]  /*0180*/  IADD3 R17, R11, 0xc00, RZ ;  /* 0x00000c000b117810 */ /* 0x000fe20007ffe0ff */
[----:B----4-:R-:W-:-:S04]  /*0190*/  IMAD.WIDE R10, R11, 0x4, R8 ;  /* 0x000000040b0a7825 */ /* 0x010fc800078e0208 */
[--C-:B------:R-:W-:Y:S02]  /*01a0*/  IMAD.WIDE R12, R13, 0x4, R8.reuse ;  /* 0x000000040d0c7825 */ /* 0x100fe400078e0208 */
[----:B------:R-:W3:Y:S02]  /*01b0*/  LDG.E.64 R10, desc[UR4][R10.64] ;  /* 0x000000040a0a7981 */ /* 0x000ee4000c1e1b00 */
[--C-:B------:R-:W-:Y:S02]  /*01c0*/  IMAD.WIDE R18, R19, 0x4, R8.reuse ;  /* 0x0000000413127825 */ /* 0x100fe400078e0208 */
[----:B------:R-:W4:Y:S02]  /*01d0*/  LDG.E.64 R12, desc[UR4][R12.64] ;  /* 0x000000040c0c7981 */ /* 0x000f24000c1e1b00 */
[----:B------:R-:W-:Y:S02]  /*01e0*/  IMAD.WIDE R16, R17, 0x4, R8 ;  /* 0x0000000411107825 */ /* 0x000fe400078e0208 */
[----:B------:R5:W3:Y:S02]  /*01f0*/  LDG.E.EL.64 R8, desc[UR4][R20.64] ;  /* 0x0000000414087981 */ /* 0x000ae4000c2e1b00 */
[----:B-1----:R-:W-:-:S02]  /*0200*/  IMAD.WIDE R2, R15, 0x4, R2 ;  /* 0x000000040f027825 */ /* 0x002fc400078e0202 */
[----:B------:R-:W3:Y:S02]  /*0210*/  LDG.E.64 R18, desc[UR4][R18.64] ;  /* 0x0000000412127981 */ /* 0x000ee4000c1e1b00 */
[----:B0-----:R-:W-:Y:S02]  /*0220*/  IMAD.WIDE R6, R15, 0x4, R6 ;  /* 0x000000040f067825 */ /* 0x001fe400078e0206 */
[----:B------:R-:W3:Y:S04]  /*0230*/  LDG.E.64 R16, desc[UR4][R16.64] ;  /* 0x0000000410107981 */ /* 0x000ee8000c1e1b00 */
[----:B------:R-:W4:Y:S04]  /*0240*/  LDG.E.EL.64 R2, desc[UR4][R2.64] ;  /* 0x0000000402027981 */ /* 0x000f28000c2e1b00 */
[----:B------:R-:W4:Y:S01]  /*0250*/  LDG.E.EL.64 R6, desc[UR4][R6.64] ;  /* 0x0000000406067981 */ /* 0x000f22000c2e1b00 */
[----:B-----5:R-:W-:Y:S01]  /*0260*/  HFMA2.MMA R20, -RZ, RZ, 1.625, 0 ;  /* 0x3e800000ff147435 */ /* 0x020fe200000001ff */
[----:B--2---:R-:W-:Y:S01]  /*0270*/  FADD R4, R4, 9.9999997473787516356e-06 ;  /* 0x3727c5ac04047421 */ /* 0x004fe20000000000 */
[----:B------:R-:W-:-:S03]  /*0280*/  FADD R5, R5, 9.9999997473787516356e-06 ;  /* 0x3727c5ac05057421 */ /* 0x000fc60000000000 */
[----:B------:R-:W0:Y:S08]  /*0290*/  MUFU.SQRT R14, R4 ;  /* 0x00000004000e7308 */ /* 0x000e300000002000 */
[----:B------:R-:W1:Y:S01]  /*02a0*/  MUFU.SQRT R15, R5 ;  /* 0x00000005000f7308 */ /* 0x000e620000002000 */
[C---:B0-----:R-:W-:Y:S02]  /*02b0*/  FSETP.GT.AND P0, PT, R14.reuse, 8.50705917302346158658e+37, PT ;  /* 0x7e8000000e00780b */ /* 0x041fe40003f04000 */
[----:B------:R-:W-:-:S02]  /*02c0*/  FSETP.GEU.AND P2, PT, R14, 1.175494350822287508e-38, PT ;  /* 0x008000000e00780b */ /* 0x000fc40003f4e000 */
[C---:B-1----:R-:W-:Y:S02]  /*02d0*/  FSETP.GT.AND P1, PT, R15.reuse, 8.50705917302346158658e+37, PT ;  /* 0x7e8000000f00780b */ /* 0x042fe40003f24000 */
[----:B------:R-:W-:-:S07]  /*02e0*/  FSETP.GEU.AND P3, PT, R15, 1.175494350822287508e-38, PT ;  /* 0x008000000f00780b */ /* 0x000fce0003f6e000 */
[----:B------:R-:W-:-:S04]  /*02f0*/  @P0 FMUL R14, R14, 0.25 ;  /* 0x3e8000000e0e0820 */ /* 0x000fc80000400000 */
[----:B------:R-:W-:Y:S01]  /*0300*/  @!P2 FMUL R14, R14, 16777216 ;  /* 0x4b8000000e0ea820 */ /* 0x000fe20000400000 */
[----:B------:R-:W-:-:S04]  /*0310*/  @P1 FMUL R15, R15, 0.25 ;  /* 0x3e8000000f0f1820 */ /* 0x000fc80000400000 */
[----:B------:R-:W-:Y:S01]  /*0320*/  @!P3 FMUL R15, R15, 16777216 ;  /* 0x4b8000000f0fb820 */ /* 0x000fe20000400000 */
[----:B------:R-:W0:Y:S01]  /*0330*/  MUFU.RCP R14, R14 ;  /* 0x0000000e000e7308 */ /* 0x000e220000001000 */
[----:B------:R-:W-:-:S07]  /*0340*/  FSEL R5, R20, 1, P0 ;  /* 0x3f80000014057808 */ /* 0x000fce0000000000 */
[----:B------:R-:W1:Y:S01]  /*0350*/  MUFU.RCP R15, R15 ;  /* 0x0000000f000f7308 */ /* 0x000e620000001000 */
[----:B------:R-:W-:Y:S01]  /*0360*/  FSEL R20, R20, 1, P1 ;  /* 0x3f80000014147808 */ /* 0x000fe20000800000 */
[----:B------:R-:W-:-:S04]  /*0370*/  @!P2 FMUL R5, R5, 16777216 ;  /* 0x4b8000000505a820 */ /* 0x000fc80000400000 */
[----:B------:R-:W-:Y:S01]  /*0380*/  @!P3 FMUL R20, R20, 16777216 ;  /* 0x4b8000001414b820 */ /* 0x000fe20000400000 */
[----:B0-----:R-:W-:Y:S01]  /*0390*/  FMUL R4, R14, R5 ;  /* 0x000000050e047220 */ /* 0x001fe20000400000 */
[----:B---3--:R-:W-:Y:S01]  /*03a0*/  FADD R21, R10, -R8 ;  /* 0x800000080a157221 */ /* 0x008fe20000000000 */
[C---:B----4-:R-:W-:Y:S01]  /*03b0*/  FADD R23, -R8.reuse, R12 ;  /* 0x0000000c08177221 */ /* 0x050fe20000000100 */
[C---:B------:R-:W-:Y:S01]  /*03c0*/  FADD R25, -R8.reuse, R18 ;  /* 0x0000001208197221 */ /* 0x040fe20000000100 */
[----:B------:R-:W-:Y:S01]  /*03d0*/  FADD R10, -R9, R13 ;  /* 0x0000000d090a7221 */ /* 0x000fe20000000100 */
[----:B-1----:R-:W-:Y:S01]  /*03e0*/  FMUL R5, R15, R20 ;  /* 0x000000140f057220 */ /* 0x002fe20000400000 */
[----:B------:R-:W-:Y:S01]  /*03f0*/  FADD R15, -R8, R16 ;  /* 0x00000010080f7221 */ /* 0x000fe20000000100 */
[----:B------:R-:W-:Y:S01]  /*0400*/  FADD R8, R11, -R9 ;  /* 0x800000090b087221 */ /* 0x000fe20000000000 */
[C---:B------:R-:W-:Y:S01]  /*0410*/  FMUL R21, R4.reuse, R21 ;  /* 0x0000001504157220 */ /* 0x040fe20000400000 */
[----:B------:R-:W-:Y:S01]  /*0420*/  FMUL R23, R4, R23 ;  /* 0x0000001704177220 */ /* 0x000fe20000400000 */
[----:B------:R-:W-:Y:S01]  /*0430*/  FADD R12, -R9, R19 ;  /* 0x00000013090c7221 */ /* 0x000fe20000000100 */
[C---:B------:R-:W-:Y:S01]  /*0440*/  FMUL R8, R5.reuse, R8 ;  /* 0x0000000805087220 */ /* 0x040fe20000400000 */
[----:B------:R-:W-:Y:S01]  /*0450*/  FMUL R10, R5, R10 ;  /* 0x0000000a050a7220 */ /* 0x000fe20000400000 */
[----:B------:R-:W-:Y:S01]  /*0460*/  FADD R14, -R9, R17 ;  /* 0x00000011090e7221 */ /* 0x000fe20000000100 */
[--C-:B------:R-:W-:Y:S01]  /*0470*/  FFMA R21, R2, R21, R6.reuse ;  /* 0x0000001502157223 */ /* 0x100fe20000000006 */
[----:B------:R-:W-:Y:S01]  /*0480*/  FMUL R25, R4, R25 ;  /* 0x0000001904197220 */ /* 0x000fe20000400000 */
[--C-:B------:R-:W-:Y:S01]  /*0490*/  FFMA R23, R2, R23, R6.reuse ;  /* 0x0000001702177223 */ /* 0x100fe20000000006 */
[----:B------:R-:W-:Y:S01]  /*04a0*/  FMUL R12, R5, R12 ;  /* 0x0000000c050c7220 */ /* 0x000fe20000400000 */
[C-C-:B------:R-:W-:Y:S01]  /*04b0*/  FFMA R10, R3.reuse, R10, R7.reuse ;  /* 0x0000000a030a7223 */ /* 0x140fe20000000007 */
[--C-:B------:R-:W-:Y:S01]  /*04c0*/  FFMA R8, R3, R8, R7.reuse ;  /* 0x0000000803087223 */ /* 0x100fe20000000007 */
[----:B------:R-:W-:Y:S01]  /*04d0*/  FMUL R14, R5, R14 ;  /* 0x0000000e050e7220 */ /* 0x000fe20000400000 */
[----:B------:R-:W-:Y:S01]  /*04e0*/  FMUL R15, R4, R15 ;  /* 0x0000000f040f7220 */ /* 0x000fe20000400000 */
[----:B------:R-:W-:Y:S01]  /*04f0*/  FFMA R25, R2, R25, R6 ;  /* 0x0000001902197223 */ /* 0x000fe20000000006 */
[----:B------:R-:W0:Y:S01]  /*0500*/  LDC.64 R4, c[0x0][0x238] ;  /* 0x00008e00ff047b82 */ /* 0x000e220000000a00 */
[----:B------:R-:W-:Y:S01]  /*0510*/  FSETP.GEU.AND P1, PT, R21, RZ, PT ;  /* 0x000000ff1500720b */ /* 0x000fe20003f2e000 */
[----:B------:R-:W-:Y:S01]  /*0520*/  FFMA R12, R3, R12, R7 ;  /* 0x0000000c030c7223 */ /* 0x000fe20000000007 */
[----:B------:R-:W-:-:S02]  /*0530*/  FSETP.GEU.AND P0, PT, R23, RZ, PT ;  /* 0x000000ff1700720b */ /* 0x000fc40003f0e000 */
[----:B------:R-:W-:Y:S02]  /*0540*/  FSETP.GEU.AND P2, PT, R10, RZ, PT ;  /* 0x000000ff0a00720b */ /* 0x000fe40003f4e000 */
[----:B------:R-:W-:Y:S01]  /*0550*/  FSETP.GEU.AND P3, PT, R8, RZ, PT ;  /* 0x000000ff0800720b */ /* 0x000fe20003f6e000 */
[----:B------:R-:W-:Y:S01]  /*0560*/  FFMA R15, R2, R15, R6 ;  /* 0x0000000f020f7223 */ /* 0x000fe20000000006 */
[----:B------:R-:W-:Y:S01]  /*0570*/  FSEL R21, R21, RZ, P1 ;  /* 0x000000ff15157208 */ /* 0x000fe20000800000 */
[----:B------:R-:W-:Y:S01]  /*0580*/  FFMA R14, R3, R14, R7 ;  /* 0x0000000e030e7223 */ /* 0x000fe20000000007 */
[----:B------:R-:W-:Y:S02]  /*0590*/  FSEL R2, R23, RZ, P0 ;  /* 0x000000ff17027208 */ /* 0x000fe40000000000 */
[----:B------:R-:W-:Y:S02]  /*05a0*/  FSETP.GEU.AND P1, PT, R25, RZ, PT ;  /* 0x000000ff1900720b */ /* 0x000fe40003f2e000 */
[----:B------:R-:W-:-:S02]  /*05b0*/  FSETP.GEU.AND P0, PT, R12, RZ, PT ;  /* 0x000000ff0c00720b */ /* 0x000fc40003f0e000 */
[----:B------:R-:W-:Y:S02]  /*05c0*/  FSEL R3, R10, RZ, P2 ;  /* 0x000000ff0a037208 */ /* 0x000fe40001000000 */
[----:B------:R-:W-:Y:S02]  /*05d0*/  FSEL R8, R8, RZ, P3 ;  /* 0x000000ff08087208 */ /* 0x000fe40001800000 */
[----:B------:R-:W-:Y:S01]  /*05e0*/  FSEL R25, R25, RZ, P1 ;  /* 0x000000ff19197208 */ /* 0x000fe20000800000 */
[----:B------:R-:W-:Y:S01]  /*05f0*/  FADD R2, R21, R2 ;  /* 0x0000000215027221 */ /* 0x000fe20000000000 */
[C---:B------:R-:W-:Y:S01]  /*0600*/  FSETP.GEU.AND P2, PT, R15.reuse, RZ, PT ;  /* 0x000000ff0f00720b */ /* 0x040fe20003f4e000 */
[----:B------:R-:W-:Y:S01]  /*0610*/  FADD R3, R8, R3 ;  /* 0x0000000308037221 */ /* 0x000fe20000000000 */
[----:B------:R-:W-:Y:S02]  /*0620*/  FSETP.GEU.AND P1, PT, R14, RZ, PT ;  /* 0x000000ff0e00720b */ /* 0x000fe40003f2e000 */
[----:B------:R-:W-:Y:S01]  /*0630*/  FSEL R12, R12, RZ, P0 ;  /* 0x000000ff0c0c7208 */ /* 0x000fe20000000000 */
[----:B------:R-:W-:Y:S01]  /*0640*/  FADD R2, R2, R25 ;  /* 0x0000001902027221 */ /* 0x000fe20000000000 */
[----:B------:R-:W-:-:S02]  /*0650*/  FSEL R15, R15, RZ, P2 ;  /* 0x000000ff0f0f7208 */ /* 0x000fc40001000000 */
[----:B------:R-:W-:Y:S01]  /*0660*/  FSEL R14, R14, RZ, P1 ;  /* 0x000000ff0e0e7208 */ /* 0x000fe20000800000 */
[----:B------:R-:W-:Y:S02]  /*0670*/  FADD R3, R3, R12 ;  /* 0x0000000c03037221 */ /* 0x000fe40000000000 */
[----:B------:R-:W-:Y:S02]  /*0680*/  FADD R2, R2, R15 ;  /* 0x0000000f02027221 */ /* 0x000fe40000000000 */
[----:B------:R-:W-:Y:S01]  /*0690*/  FADD R3, R3, R14 ;  /* 0x0000000e03037221 */ /* 0x000fe20000000000 */
[----:B0-----:R-:W-:-:S04]  /*06a0*/  IMAD.WIDE R4, R0, 0x4, R4 ;  /* 0x0000000400047825 */ /* 0x001fc800078e0204 */
[----:B------:R-:W-:Y:S01]  /*06b0*/  FMUL R2, R2, 0.25 ;  /* 0x3e80000002027820 */ /* 0x000fe20000400000 */
[----:B------:R-:W-:-:S05]  /*06c0*/  FMUL R3, R3, 0.25 ;  /* 0x3e80000003037820 */ /* 0x000fca0000400000 */
[----:B------:R-:W-:Y:S01]  /*06d0*/  STG.E.64 desc[UR4][R4.64], R2 ;  /* 0x0000000204007986 */ /* 0x000fe2000c101b04 */
[----:B------:R-:W-:Y:S05]  /*06e0*/  EXIT ;  /* 0x000000000000794d */ /* 0x000fea0003800000 */
.L_x_0:
[----:B------:R-:W-:-:S00]  /*06f0*/  BRA `(.L_x_0) ;  /* 0xfffffffc00fc7947 */ /* 0x000fc0000383ffff */
[----:B------:R-:W-:-:S00]  /*0700*/  NOP ;  /* 0x0000000000007918 */ /* 0x000fc00000000000 */
[----:B------:R-:W-:-:S00]  /*0710*/  NOP ;  /* 0x0000000000007918 */ /* 0x000fc00000000000 */
[----:B------:R-:W-:-:S00]  /*0720*/  NOP ;  /* 0x0000000000007918 */ /* 0x000fc00000000000 */
[----:B------:R-:W-:-:S00]  /*0730*/  NOP ;  /* 0x0000000000007918 */ /* 0x000fc00000000000 */
[----:B------:R-:W-:-:S00]  /*0740*/  NOP ;  /* 0x0000000000007918 */ /* 0x000fc00000000000 */
[----:B------:R-:W-:-:S00]  /*0750*/  NOP ;  /* 0x0000000000007918 */ /* 0x000fc00000000000 */
[----:B------:R-:W-:-:S00]  /*0760*/  NOP ;  /* 0x0000000000007918 */ /* 0x000fc00000000000 */
[----:B------:R-:W-:-:S00]  /*0770*/  NOP ;  /* 0x0000000000007918 */ /* 0x000fc00000000000 */
.L_x_1:


//--------------------- .nv.global.init           --------------------------
	.section	.nv.global.init,"aw",@progbits
.nv.global.init:
	.type		_$_str,@object
	.size		_$_str,(_$_str_$_2 - _$_str)
_$_str:
        /*0000*/ 	.byte	0x5f, 0x5f, 0x43, 0x55, 0x44, 0x41, 0x5f, 0x46, 0x54, 0x5a, 0x00
	.type		_$_str_$_2,@object
	.size		_$_str_$_2,(.L_1 - _$_str_$_2)
_$_str_$_2:
        /*000b*/ 	.byte	0x5f, 0x5f, 0x43, 0x55, 0x44, 0x41, 0x5f, 0x50, 0x52, 0x45, 0x43, 0x5f, 0x53, 0x51, 0x52, 0x54
        /*001b*/ 	.byte	0x00
.L_1:


//--------------------- .nv.constant0.triton_poi_fused__native_batch_norm_legit_no_training_mean_relu_12 --------------------------
	.section	.nv.constant0.triton_poi_fused__native_batch_norm_legit_no_training_mean_relu_12,"a",@progbits
	.sectionflags	@""
	.align	4
.nv.constant0.triton_poi_fused__native_batch_norm_legit_no_training_mean_relu_12:
	.zero		580
